//
// Generated by NVIDIA NVVM Compiler
//
// Compiler Build ID: CL-36424714
// Cuda compilation tools, release 13.0, V13.0.88
// Based on NVVM 20.0.0
//

.version 9.0
.target sm_100
.address_size 64

	// .globl	_Z18transposeCoalescedPfPKfii
// _ZZ18transposeCoalescedPfPKfiiE4tile has been demoted

.visible .entry _Z18transposeCoalescedPfPKfii(
	.param .u64 .ptr .align 1 _Z18transposeCoalescedPfPKfii_param_0,
	.param .u64 .ptr .align 1 _Z18transposeCoalescedPfPKfii_param_1,
	.param .u32 _Z18transposeCoalescedPfPKfii_param_2,
	.param .u32 _Z18transposeCoalescedPfPKfii_param_3
)
{
	.reg .pred 	%p<7>;
	.reg .b32 	%r<25>;
	.reg .b32 	%f<3>;
	.reg .b64 	%rd<9>;
	// demoted variable
	.shared .align 4 .b8 _ZZ18transposeCoalescedPfPKfiiE4tile[4224];
	ld.param.u64 	%rd1, [_Z18transposeCoalescedPfPKfii_param_0];
	ld.param.u64 	%rd2, [_Z18transposeCoalescedPfPKfii_param_1];
	ld.param.u32 	%r9, [_Z18transposeCoalescedPfPKfii_param_2];
	ld.param.u32 	%r11, [_Z18transposeCoalescedPfPKfii_param_3];
	mov.u32 	%r12, %ctaid.x;
	shl.b32 	%r1, %r12, 5;
	mov.u32 	%r2, %tid.x;
	add.s32 	%r3, %r1, %r2;
	mov.u32 	%r13, %ctaid.y;
	shl.b32 	%r4, %r13, 5;
	mov.u32 	%r5, %tid.y;
	add.s32 	%r14, %r4, %r5;
	setp.ge.s32 	%p1, %r3, %r9;
	setp.ge.s32 	%p2, %r14, %r11;
	or.pred  	%p3, %p1, %p2;
	@%p3 bra 	$L__BB0_2;
	cvta.to.global.u64 	%rd3, %rd2;
	mad.lo.s32 	%r15, %r9, %r14, %r3;
	mul.wide.s32 	%rd4, %r15, 4;
	add.s64 	%rd5, %rd3, %rd4;
	ld.global.f32 	%f1, [%rd5];
	mov.u32 	%r16, _ZZ18transposeCoalescedPfPKfiiE4tile;
	mad.lo.s32 	%r17, %r5, 132, %r16;
	shl.b32 	%r18, %r2, 2;
	add.s32 	%r19, %r17, %r18;
	st.shared.f32 	[%r19], %f1;
$L__BB0_2:
	bar.sync 	0;
	add.s32 	%r7, %r4, %r2;
	add.s32 	%r8, %r1, %r5;
	setp.ge.s32 	%p4, %r7, %r11;
	setp.ge.s32 	%p5, %r8, %r9;
	or.pred  	%p6, %p5, %p4;
	@%p6 bra 	$L__BB0_4;
	mov.u32 	%r20, _ZZ18transposeCoalescedPfPKfiiE4tile;
	mad.lo.s32 	%r21, %r2, 132, %r20;
	shl.b32 	%r22, %r5, 2;
	add.s32 	%r23, %r21, %r22;
	ld.shared.f32 	%f2, [%r23];
	mad.lo.s32 	%r24, %r11, %r8, %r7;
	cvta.to.global.u64 	%rd6, %rd1;
	mul.wide.s32 	%rd7, %r24, 4;
	add.s64 	%rd8, %rd6, %rd7;
	st.global.f32 	[%rd8], %f2;
$L__BB0_4:
	ret;

}


// ===== COMPILED SASS (sm_100) =====

	.target	sm_100

	.elftype	@"ET_EXEC"


//--------------------- .note.nv.tkinfo           --------------------------
	.section	.note.nv.tkinfo,"",@"SHT_NOTE"
	.sectionflags	@"SHF_NOTE_NV_TKINFO"
	.tkinfo
        /*0018*/ 	.word	0x00000002
        /*0030*/ 	.string	""
        /*0030*/ 	.string	"ptxas"
        /*0030*/ 	.string	"Cuda compilation tools, release 13.0, V13.0.88"
        /*0030*/ 	.string	"Build cuda_13.0.r13.0/compiler.36424714_0"
        /*0030*/ 	.string	"-arch sm_100 -m 64 "



//--------------------- .note.nv.cuinfo           --------------------------
	.section	.note.nv.cuinfo,"",@"SHT_NOTE"
	.sectionflags	@"SHF_NOTE_NV_CUINFO"
        /*0018*/ 	.short	0x0002
        /*001a*/ 	.short	0x0064
        /*001c*/ 	.short	0x0082
	.zero		2


//--------------------- .nv.info                  --------------------------
	.section	.nv.info,"",@"SHT_CUDA_INFO"
	.align	4


	//----- nvinfo : EIATTR_REGCOUNT
	.align		4
        /*0000*/ 	.byte	0x04, 0x2f
        /*0002*/ 	.short	(.L_1 - .L_0)
	.align		4
.L_0:
        /*0004*/ 	.word	index@(_Z18transposeCoalescedPfPKfii)
        /*0008*/ 	.word	0x0000000c


	//----- nvinfo : EIATTR_FRAME_SIZE
	.align		4
.L_1:
        /*000c*/ 	.byte	0x04, 0x11
        /*000e*/ 	.short	(.L_3 - .L_2)
	.align		4
.L_2:
        /*0010*/ 	.word	index@(_Z18transposeCoalescedPfPKfii)
        /*0014*/ 	.word	0x00000000


	//----- nvinfo : EIATTR_MIN_STACK_SIZE
	.align		4
.L_3:
        /*0018*/ 	.byte	0x04, 0x12
        /*001a*/ 	.short	(.L_5 - .L_4)
	.align		4
.L_4:
        /*001c*/ 	.word	index@(_Z18transposeCoalescedPfPKfii)
        /*0020*/ 	.word	0x00000000
.L_5:


//--------------------- .nv.compat                --------------------------
	.section	.nv.compat,"",@"SHT_CUDA_COMPAT_INFO"
	.align	4
        /*0000*/ 	.byte	0x02, 0x09, 0x00, 0x00, 0x02, 0x02, 0x01, 0x00, 0x02, 0x05, 0x05, 0x00, 0x03, 0x07, 0x01, 0x01
        /*0010*/ 	.byte	0x02, 0x03, 0x00, 0x00, 0x02, 0x06, 0x01, 0x00, 0x04, 0x0b, 0x08, 0x00, 0x09, 0x00, 0x00, 0x00
        /*0020*/ 	.byte	0x00, 0x00, 0x00, 0x00


//--------------------- .nv.info._Z18transposeCoalescedPfPKfii --------------------------
	.section	.nv.info._Z18transposeCoalescedPfPKfii,"",@"SHT_CUDA_INFO"
	.sectionflags	@""
	.align	4


	//----- nvinfo : EIATTR_CUDA_API_VERSION
	.align		4
        /*0000*/ 	.byte	0x04, 0x37
        /*0002*/ 	.short	(.L_7 - .L_6)
.L_6:
        /*0004*/ 	.word	0x00000082


	//----- nvinfo : EIATTR_KPARAM_INFO
	.align		4
.L_7:
        /*0008*/ 	.byte	0x04, 0x17
        /*000a*/ 	.short	(.L_9 - .L_8)
.L_8:
        /*000c*/ 	.word	0x00000000
        /*0010*/ 	.short	0x0003
        /*0012*/ 	.short	0x0014
        /*0014*/ 	.byte	0x00, 0xf0, 0x11, 0x00


	//----- nvinfo : EIATTR_KPARAM_INFO
	.align		4
.L_9:
        /*0018*/ 	.byte	0x04, 0x17
        /*001a*/ 	.short	(.L_11 - .L_10)
.L_10:
        /*001c*/ 	.word	0x00000000
        /*0020*/ 	.short	0x0002
        /*0022*/ 	.short	0x0010
        /*0024*/ 	.byte	0x00, 0xf0, 0x11, 0x00


	//----- nvinfo : EIATTR_KPARAM_INFO
	.align		4
.L_11:
        /*0028*/ 	.byte	0x04, 0x17
        /*002a*/ 	.short	(.L_13 - .L_12)
.L_12:
        /*002c*/ 	.word	0x00000000
        /*0030*/ 	.short	0x0001
        /*0032*/ 	.short	0x0008
        /*0034*/ 	.byte	0x00, 0xf5, 0x21, 0x00


	//----- nvinfo : EIATTR_KPARAM_INFO
	.align		4
.L_13:
        /*0038*/ 	.byte	0x04, 0x17
        /*003a*/ 	.short	(.L_15 - .L_14)
.L_14:
        /*003c*/ 	.word	0x00000000
        /*0040*/ 	.short	0x0000
        /*0042*/ 	.short	0x0000
        /*0044*/ 	.byte	0x00, 0xf5, 0x21, 0x00


	//----- nvinfo : EIATTR_SPARSE_MMA_MASK
	.align		4
.L_15:
        /*0048*/ 	.byte	0x03, 0x50
        /*004a*/ 	.short	0x0000


	//----- nvinfo : EIATTR_MAXREG_COUNT
	.align		4
        /*004c*/ 	.byte	0x03, 0x1b
        /*004e*/ 	.short	0x00ff


	//----- nvinfo : EIATTR_NUM_BARRIERS
	.align		4
        /*0050*/ 	.byte	0x02, 0x4c
        /*0052*/ 	.byte	0x01
	.zero		1


	//----- nvinfo : EIATTR_MERCURY_ISA_VERSION
	.align		4
        /*0054*/ 	.byte	0x03, 0x5f
        /*0056*/ 	.short	0x0101


	//----- nvinfo : EIATTR_VRC_CTA_INIT_COUNT
	.align		4
        /*0058*/ 	.byte	0x02, 0x4a
	.zero		1
	.zero		1


	//----- nvinfo : EIATTR_EXIT_INSTR_OFFSETS
	.align		4
        /*005c*/ 	.byte	0x04, 0x1c
        /*005e*/ 	.short	(.L_17 - .L_16)


	//   ....[0]....
.L_16:
        /*0060*/ 	.word	0x000001a0


	//   ....[1]....
        /*0064*/ 	.word	0x00000250


	//----- nvinfo : EIATTR_CBANK_PARAM_SIZE
	.align		4
.L_17:
        /*0068*/ 	.byte	0x03, 0x19
        /*006a*/ 	.short	0x0018


	//----- nvinfo : EIATTR_PARAM_CBANK
	.align		4
        /*006c*/ 	.byte	0x04, 0x0a
        /*006e*/ 	.short	(.L_19 - .L_18)
	.align		4
.L_18:
        /*0070*/ 	.word	index@(.nv.constant0._Z18transposeCoalescedPfPKfii)
        /*0074*/ 	.short	0x0380
        /*0076*/ 	.short	0x0018


	//----- nvinfo : EIATTR_SW_WAR
	.align		4
.L_19:
        /*0078*/ 	.byte	0x04, 0x36
        /*007a*/ 	.short	(.L_21 - .L_20)
.L_20:
        /*007c*/ 	.word	0x00000008
.L_21:


//--------------------- .nv.callgraph             --------------------------
	.section	.nv.callgraph,"",@"SHT_CUDA_CALLGRAPH"
	.align	4
	.sectionentsize	8
	.align		4
        /*0000*/ 	.word	0x00000000
	.align		4
        /*0004*/ 	.word	0xffffffff
	.align		4
        /*0008*/ 	.word	0x00000000
	.align		4
        /*000c*/ 	.word	0xfffffffe
	.align		4
        /*0010*/ 	.word	0x00000000
	.align		4
        /*0014*/ 	.word	0xfffffffd
	.align		4
        /*0018*/ 	.word	0x00000000
	.align		4
        /*001c*/ 	.word	0xfffffffc


//--------------------- .text._Z18transposeCoalescedPfPKfii --------------------------
	.section	.text._Z18transposeCoalescedPfPKfii,"ax",@progbits
	.align	128
        .global         _Z18transposeCoalescedPfPKfii
        .type           _Z18transposeCoalescedPfPKfii,@function
        .size           _Z18transposeCoalescedPfPKfii,(.L_x_1 - _Z18transposeCoalescedPfPKfii)
        .other          _Z18transposeCoalescedPfPKfii,@"STO_CUDA_ENTRY STV_DEFAULT"
_Z18transposeCoalescedPfPKfii:
.text._Z18transposeCoalescedPfPKfii:
[----:B------:R-:W-:Y:S01]  /*0000*/  LDC R1, c[0x0][0x37c] ;  /* 0x0000df00ff017b82 */ /* 0x000fe20000000800 */
[----:B------:R-:W0:Y:S01]  /*0010*/  S2R R8, SR_TID.Y ;  /* 0x0000000000087919 */ /* 0x000e220000002200 */
[----:B------:R-:W1:Y:S01]  /*0020*/  LDCU.64 UR6, c[0x0][0x390] ;  /* 0x00007200ff0677ac */ /* 0x000e620008000a00 */
[----:B------:R-:W0:Y:S01]  /*0030*/  S2R R9, SR_CTAID.Y ;  /* 0x0000000000097919 */ /* 0x000e220000002600 */
[----:B------:R-:W2:Y:S01]  /*0040*/  LDCU.64 UR4, c[0x0][0x358] ;  /* 0x00006b00ff0477ac */ /* 0x000ea20008000a00 */
[----:B------:R-:W3:Y:S01]  /*0050*/  S2R R7, SR_CTAID.X ;  /* 0x0000000000077919 */ /* 0x000ee20000002500 */
[----:B------:R-:W3:Y:S01]  /*0060*/  S2R R6, SR_TID.X ;  /* 0x0000000000067919 */ /* 0x000ee20000002100 */
[----:B0-----:R-:W-:-:S05]  /*0070*/  IMAD R5, R9, 0x20, R8 ;  /* 0x0000002009057824 */ /* 0x001fca00078e0208 */
[----:B-1----:R-:W-:Y:S01]  /*0080*/  ISETP.GE.AND P0, PT, R5, UR7, PT ;  /* 0x0000000705007c0c */ /* 0x002fe2000bf06270 */
[----:B---3--:R-:W-:-:S05]  /*0090*/  IMAD R0, R7, 0x20, R6 ;  /* 0x0000002007007824 */ /* 0x008fca00078e0206 */
[----:B------:R-:W-:-:S13]  /*00a0*/  ISETP.GE.OR P0, PT, R0, UR6, P0 ;  /* 0x0000000600007c0c */ /* 0x000fda0008706670 */
[----:B------:R-:W0:Y:S01]  /*00b0*/  @!P0 LDC.64 R2, c[0x0][0x388] ;  /* 0x0000e200ff028b82 */ /* 0x000e220000000a00 */
[----:B------:R-:W-:-:S04]  /*00c0*/  @!P0 IMAD R5, R5, UR6, R0 ;  /* 0x0000000605058c24 */ /* 0x000fc8000f8e0200 */
[----:B0-----:R-:W-:-:S06]  /*00d0*/  @!P0 IMAD.WIDE R2, R5, 0x4, R2 ;  /* 0x0000000405028825 */ /* 0x001fcc00078e0202 */
[----:B--2---:R-:W2:Y:S01]  /*00e0*/  @!P0 LDG.E R2, desc[UR4][R2.64] ;  /* 0x0000000402028981 */ /* 0x004ea2000c1e1900 */
[----:B------:R-:W-:Y:S01]  /*00f0*/  @!P0 MOV R0, 0x400 ;  /* 0x0000040000008802 */ /* 0x000fe20000000f00 */
[----:B------:R-:W-:Y:S01]  /*0100*/  IMAD R7, R7, 0x20, R8 ;  /* 0x0000002007077824 */ /* 0x000fe200078e0208 */
[----:B------:R-:W-:Y:S01]  /*0110*/  LEA R4, R9, R6, 0x5 ;  /* 0x0000000609047211 */ /* 0x000fe200078e28ff */
[----:B------:R-:W0:Y:S03]  /*0120*/  @!P0 S2R R5, SR_CgaCtaId ;  /* 0x0000000000058919 */ /* 0x000e260000008800 */
[----:B------:R-:W-:-:S04]  /*0130*/  ISETP.GE.AND P1, PT, R4, UR7, PT ;  /* 0x0000000704007c0c */ /* 0x000fc8000bf26270 */
[----:B------:R-:W-:Y:S02]  /*0140*/  ISETP.GE.OR P1, PT, R7, UR6, P1 ;  /* 0x0000000607007c0c */ /* 0x000fe40008f26670 */
[----:B0-----:R-:W-:-:S05]  /*0150*/  @!P0 LEA R0, R5, R0, 0x18 ;  /* 0x0000000005008211 */ /* 0x001fca00078ec0ff */
[----:B------:R-:W-:-:S05]  /*0160*/  @!P0 IMAD R0, R8, 0x84, R0 ;  /* 0x0000008408008824 */ /* 0x000fca00078e0200 */
[----:B------:R-:W-:-:S05]  /*0170*/  @!P0 LEA R5, R6, R0, 0x2 ;  /* 0x0000000006058211 */ /* 0x000fca00078e10ff */
[----:B--2---:R0:W-:Y:S01]  /*0180*/  @!P0 STS [R5], R2 ;  /* 0x0000000205008388 */ /* 0x0041e20000000800 */
[----:B------:R-:W-:Y:S06]  /*0190*/  BAR.SYNC.DEFER_BLOCKING 0x0 ;  /* 0x0000000000007b1d */ /* 0x000fec0000010000 */
[----:B------:R-:W-:Y:S05]  /*01a0*/  @P1 EXIT ;  /* 0x000000000000194d */ /* 0x000fea0003800000 */
[----:B------:R-:W1:Y:S01]  /*01b0*/  S2R R3, SR_CgaCtaId ;  /* 0x0000000000037919 */ /* 0x000e620000008800 */
[----:B------:R-:W-:Y:S01]  /*01c0*/  MOV R0, 0x400 ;  /* 0x0000040000007802 */ /* 0x000fe20000000f00 */
[----:B------:R-:W-:-:S03]  /*01d0*/  IMAD R7, R7, UR7, R4 ;  /* 0x0000000707077c24 */ /* 0x000fc6000f8e0204 */
[----:B-1----:R-:W-:-:S05]  /*01e0*/  LEA R3, R3, R0, 0x18 ;  /* 0x0000000003037211 */ /* 0x002fca00078ec0ff */
[----:B------:R-:W-:Y:S02]  /*01f0*/  IMAD R0, R6, 0x84, R3 ;  /* 0x0000008406007824 */ /* 0x000fe400078e0203 */
[----:B0-----:R-:W0:Y:S02]  /*0200*/  LDC.64 R2, c[0x0][0x380] ;  /* 0x0000e000ff027b82 */ /* 0x001e240000000a00 */
[----:B------:R-:W-:-:S05]  /*0210*/  IMAD R0, R8, 0x4, R0 ;  /* 0x0000000408007824 */ /* 0x000fca00078e0200 */
[----:B------:R-:W1:Y:S01]  /*0220*/  LDS R5, [R0] ;  /* 0x0000000000057984 */ /* 0x000e620000000800 */
[----:B0-----:R-:W-:-:S05]  /*0230*/  IMAD.WIDE R2, R7, 0x4, R2 ;  /* 0x0000000407027825 */ /* 0x001fca00078e0202 */
[----:B-1----:R-:W-:Y:S01]  /*0240*/  STG.E desc[UR4][R2.64], R5 ;  /* 0x0000000502007986 */ /* 0x002fe2000c101904 */
[----:B------:R-:W-:Y:S05]  /*0250*/  EXIT ;  /* 0x000000000000794d */ /* 0x000fea0003800000 */
.L_x_0:
[----:B------:R-:W-:-:S00]  /*0260*/  BRA `(.L_x_0) ;  /* 0xfffffffc00fc7947 */ /* 0x000fc0000383ffff */
[----:B------:R-:W-:-:S00]  /*0270*/  NOP ;  /* 0x0000000000007918 */ /* 0x000fc00000000000 */
        /* <DEDUP_REMOVED lines=8> */
.L_x_1:


//--------------------- .nv.shared._Z18transposeCoalescedPfPKfii --------------------------
	.section	.nv.shared._Z18transposeCoalescedPfPKfii,"aw",@nobits
	.sectionflags	@""
	.align	4
.nv.shared._Z18transposeCoalescedPfPKfii:
	.zero		5248


//--------------------- .nv.shared.reserved.0     --------------------------
	.section	.nv.shared.reserved.0,"aw",@nobits
	.weak		__nv_reservedSMEM_offset_0_alias
	.size		__nv_reservedSMEM_offset_0_alias, 0, 64
	.other		__nv_reservedSMEM_offset_0_alias,@"STO_CUDA_RESERVED_SHARED STV_DEFAULT"
__nv_reservedSMEM_offset_0_alias:
	.zero		0
	.zero		64


//--------------------- .nv.constant0._Z18transposeCoalescedPfPKfii --------------------------
	.section	.nv.constant0._Z18transposeCoalescedPfPKfii,"a",@progbits
	.sectionflags	@""
	.align	4
.nv.constant0._Z18transposeCoalescedPfPKfii:
	.zero		920


//--------------------- SYMBOLS --------------------------

	.type		.nv.reservedSmem.offset0,@object
	.size		.nv.reservedSmem.offset0,0x4
	.type		.nv.reservedSmem.cap,@object
	.size		.nv.reservedSmem.cap,0x4
